//
// Generated by NVIDIA NVVM Compiler
//
// Compiler Build ID: CL-36424714
// Cuda compilation tools, release 13.0, V13.0.88
// Based on NVVM 20.0.0
//

.version 9.0
.target sm_100
.address_size 64

	// .globl	_Z14addVectorsCUDAPKfS0_Pfi

.visible .entry _Z14addVectorsCUDAPKfS0_Pfi(
	.param .u64 .ptr .align 1 _Z14addVectorsCUDAPKfS0_Pfi_param_0,
	.param .u64 .ptr .align 1 _Z14addVectorsCUDAPKfS0_Pfi_param_1,
	.param .u64 .ptr .align 1 _Z14addVectorsCUDAPKfS0_Pfi_param_2,
	.param .u32 _Z14addVectorsCUDAPKfS0_Pfi_param_3
)
{
	.reg .pred 	%p<2>;
	.reg .b32 	%r<6>;
	.reg .b32 	%f<4>;
	.reg .b64 	%rd<11>;

	ld.param.u64 	%rd1, [_Z14addVectorsCUDAPKfS0_Pfi_param_0];
	ld.param.u64 	%rd2, [_Z14addVectorsCUDAPKfS0_Pfi_param_1];
	ld.param.u64 	%rd3, [_Z14addVectorsCUDAPKfS0_Pfi_param_2];
	ld.param.u32 	%r2, [_Z14addVectorsCUDAPKfS0_Pfi_param_3];
	mov.u32 	%r3, %ctaid.x;
	mov.u32 	%r4, %ntid.x;
	mov.u32 	%r5, %tid.x;
	mad.lo.s32 	%r1, %r3, %r4, %r5;
	setp.ge.s32 	%p1, %r1, %r2;
	@%p1 bra 	$L__BB0_2;
	cvta.to.global.u64 	%rd4, %rd1;
	cvta.to.global.u64 	%rd5, %rd2;
	cvta.to.global.u64 	%rd6, %rd3;
	mul.wide.s32 	%rd7, %r1, 4;
	add.s64 	%rd8, %rd4, %rd7;
	ld.global.f32 	%f1, [%rd8];
	add.s64 	%rd9, %rd5, %rd7;
	ld.global.f32 	%f2, [%rd9];
	add.f32 	%f3, %f1, %f2;
	add.s64 	%rd10, %rd6, %rd7;
	st.global.f32 	[%rd10], %f3;
$L__BB0_2:
	ret;

}


// ===== COMPILED SASS (sm_100) =====

	.target	sm_100

	.elftype	@"ET_EXEC"


//--------------------- .note.nv.tkinfo           --------------------------
	.section	.note.nv.tkinfo,"",@"SHT_NOTE"
	.sectionflags	@"SHF_NOTE_NV_TKINFO"
	.tkinfo
        /*0018*/ 	.word	0x00000002
        /*0030*/ 	.string	""
        /*0030*/ 	.string	"ptxas"
        /*0030*/ 	.string	"Cuda compilation tools, release 13.0, V13.0.88"
        /*0030*/ 	.string	"Build cuda_13.0.r13.0/compiler.36424714_0"
        /*0030*/ 	.string	"-arch sm_100 -m 64 "



//--------------------- .note.nv.cuinfo           --------------------------
	.section	.note.nv.cuinfo,"",@"SHT_NOTE"
	.sectionflags	@"SHF_NOTE_NV_CUINFO"
        /*0018*/ 	.short	0x0002
        /*001a*/ 	.short	0x0064
        /*001c*/ 	.short	0x0082
	.zero		2


//--------------------- .nv.info                  --------------------------
	.section	.nv.info,"",@"SHT_CUDA_INFO"
	.align	4


	//----- nvinfo : EIATTR_REGCOUNT
	.align		4
        /*0000*/ 	.byte	0x04, 0x2f
        /*0002*/ 	.short	(.L_1 - .L_0)
	.align		4
.L_0:
        /*0004*/ 	.word	index@(_Z14addVectorsCUDAPKfS0_Pfi)
        /*0008*/ 	.word	0x0000000c


	//----- nvinfo : EIATTR_FRAME_SIZE
	.align		4
.L_1:
        /*000c*/ 	.byte	0x04, 0x11
        /*000e*/ 	.short	(.L_3 - .L_2)
	.align		4
.L_2:
        /*0010*/ 	.word	index@(_Z14addVectorsCUDAPKfS0_Pfi)
        /*0014*/ 	.word	0x00000000


	//----- nvinfo : EIATTR_MIN_STACK_SIZE
	.align		4
.L_3:
        /*0018*/ 	.byte	0x04, 0x12
        /*001a*/ 	.short	(.L_5 - .L_4)
	.align		4
.L_4:
        /*001c*/ 	.word	index@(_Z14addVectorsCUDAPKfS0_Pfi)
        /*0020*/ 	.word	0x00000000
.L_5:


//--------------------- .nv.compat                --------------------------
	.section	.nv.compat,"",@"SHT_CUDA_COMPAT_INFO"
	.align	4
        /*0000*/ 	.byte	0x02, 0x09, 0x00, 0x00, 0x02, 0x02, 0x01, 0x00, 0x02, 0x05, 0x05, 0x00, 0x03, 0x07, 0x01, 0x01
        /*0010*/ 	.byte	0x02, 0x03, 0x00, 0x00, 0x02, 0x06, 0x01, 0x00, 0x04, 0x0b, 0x08, 0x00, 0x09, 0x00, 0x00, 0x00
        /*0020*/ 	.byte	0x00, 0x00, 0x00, 0x00


//--------------------- .nv.info._Z14addVectorsCUDAPKfS0_Pfi --------------------------
	.section	.nv.info._Z14addVectorsCUDAPKfS0_Pfi,"",@"SHT_CUDA_INFO"
	.sectionflags	@""
	.align	4


	//----- nvinfo : EIATTR_CUDA_API_VERSION
	.align		4
        /*0000*/ 	.byte	0x04, 0x37
        /*0002*/ 	.short	(.L_7 - .L_6)
.L_6:
        /*0004*/ 	.word	0x00000082


	//----- nvinfo : EIATTR_KPARAM_INFO
	.align		4
.L_7:
        /*0008*/ 	.byte	0x04, 0x17
        /*000a*/ 	.short	(.L_9 - .L_8)
.L_8:
        /*000c*/ 	.word	0x00000000
        /*0010*/ 	.short	0x0003
        /*0012*/ 	.short	0x0018
        /*0014*/ 	.byte	0x00, 0xf0, 0x11, 0x00


	//----- nvinfo : EIATTR_KPARAM_INFO
	.align		4
.L_9:
        /*0018*/ 	.byte	0x04, 0x17
        /*001a*/ 	.short	(.L_11 - .L_10)
.L_10:
        /*001c*/ 	.word	0x00000000
        /*0020*/ 	.short	0x0002
        /*0022*/ 	.short	0x0010
        /*0024*/ 	.byte	0x00, 0xf5, 0x21, 0x00


	//----- nvinfo : EIATTR_KPARAM_INFO
	.align		4
.L_11:
        /*0028*/ 	.byte	0x04, 0x17
        /*002a*/ 	.short	(.L_13 - .L_12)
.L_12:
        /*002c*/ 	.word	0x00000000
        /*0030*/ 	.short	0x0001
        /*0032*/ 	.short	0x0008
        /*0034*/ 	.byte	0x00, 0xf5, 0x21, 0x00


	//----- nvinfo : EIATTR_KPARAM_INFO
	.align		4
.L_13:
        /*0038*/ 	.byte	0x04, 0x17
        /*003a*/ 	.short	(.L_15 - .L_14)
.L_14:
        /*003c*/ 	.word	0x00000000
        /*0040*/ 	.short	0x0000
        /*0042*/ 	.short	0x0000
        /*0044*/ 	.byte	0x00, 0xf5, 0x21, 0x00


	//----- nvinfo : EIATTR_SPARSE_MMA_MASK
	.align		4
.L_15:
        /*0048*/ 	.byte	0x03, 0x50
        /*004a*/ 	.short	0x0000


	//----- nvinfo : EIATTR_MAXREG_COUNT
	.align		4
        /*004c*/ 	.byte	0x03, 0x1b
        /*004e*/ 	.short	0x00ff


	//----- nvinfo : EIATTR_MERCURY_ISA_VERSION
	.align		4
        /*0050*/ 	.byte	0x03, 0x5f
        /*0052*/ 	.short	0x0101


	//----- nvinfo : EIATTR_VRC_CTA_INIT_COUNT
	.align		4
        /*0054*/ 	.byte	0x02, 0x4a
	.zero		1
	.zero		1


	//----- nvinfo : EIATTR_EXIT_INSTR_OFFSETS
	.align		4
        /*0058*/ 	.byte	0x04, 0x1c
        /*005a*/ 	.short	(.L_17 - .L_16)


	//   ....[0]....
.L_16:
        /*005c*/ 	.word	0x00000070


	//   ....[1]....
        /*0060*/ 	.word	0x00000130


	//----- nvinfo : EIATTR_CBANK_PARAM_SIZE
	.align		4
.L_17:
        /*0064*/ 	.byte	0x03, 0x19
        /*0066*/ 	.short	0x001c


	//----- nvinfo : EIATTR_PARAM_CBANK
	.align		4
        /*0068*/ 	.byte	0x04, 0x0a
        /*006a*/ 	.short	(.L_19 - .L_18)
	.align		4
.L_18:
        /*006c*/ 	.word	index@(.nv.constant0._Z14addVectorsCUDAPKfS0_Pfi)
        /*0070*/ 	.short	0x0380
        /*0072*/ 	.short	0x001c


	//----- nvinfo : EIATTR_SW_WAR
	.align		4
.L_19:
        /*0074*/ 	.byte	0x04, 0x36
        /*0076*/ 	.short	(.L_21 - .L_20)
.L_20:
        /*0078*/ 	.word	0x00000008
.L_21:


//--------------------- .nv.callgraph             --------------------------
	.section	.nv.callgraph,"",@"SHT_CUDA_CALLGRAPH"
	.align	4
	.sectionentsize	8
	.align		4
        /*0000*/ 	.word	0x00000000
	.align		4
        /*0004*/ 	.word	0xffffffff
	.align		4
        /*0008*/ 	.word	0x00000000
	.align		4
        /*000c*/ 	.word	0xfffffffe
	.align		4
        /*0010*/ 	.word	0x00000000
	.align		4
        /*0014*/ 	.word	0xfffffffd
	.align		4
        /*0018*/ 	.word	0x00000000
	.align		4
        /*001c*/ 	.word	0xfffffffc


//--------------------- .text._Z14addVectorsCUDAPKfS0_Pfi --------------------------
	.section	.text._Z14addVectorsCUDAPKfS0_Pfi,"ax",@progbits
	.align	128
        .global         _Z14addVectorsCUDAPKfS0_Pfi
        .type           _Z14addVectorsCUDAPKfS0_Pfi,@function
        .size           _Z14addVectorsCUDAPKfS0_Pfi,(.L_x_1 - _Z14addVectorsCUDAPKfS0_Pfi)
        .other          _Z14addVectorsCUDAPKfS0_Pfi,@"STO_CUDA_ENTRY STV_DEFAULT"
_Z14addVectorsCUDAPKfS0_Pfi:
.text._Z14addVectorsCUDAPKfS0_Pfi:
[----:B------:R-:W-:Y:S01]  /*0000*/  LDC R1, c[0x0][0x37c] ;  /* 0x0000df00ff017b82 */ /* 0x000fe20000000800 */
[----:B------:R-:W0:Y:S07]  /*0010*/  S2R R0, SR_TID.X ;  /* 0x0000000000007919 */ /* 0x000e2e0000002100 */
[----:B------:R-:W0:Y:S01]  /*0020*/  S2UR UR4, SR_CTAID.X ;  /* 0x00000000000479c3 */ /* 0x000e220000002500 */
[----:B------:R-:W1:Y:S07]  /*0030*/  LDCU UR5, c[0x0][0x398] ;  /* 0x00007300ff0577ac */ /* 0x000e6e0008000800 */
[----:B------:R-:W0:Y:S02]  /*0040*/  LDC R9, c[0x0][0x360] ;  /* 0x0000d800ff097b82 */ /* 0x000e240000000800 */
[----:B0-----:R-:W-:-:S05]  /*0050*/  IMAD R9, R9, UR4, R0 ;  /* 0x0000000409097c24 */ /* 0x001fca000f8e0200 */
[----:B-1----:R-:W-:-:S13]  /*0060*/  ISETP.GE.AND P0, PT, R9, UR5, PT ;  /* 0x0000000509007c0c */ /* 0x002fda000bf06270 */
[----:B------:R-:W-:Y:S05]  /*0070*/  @P0 EXIT ;  /* 0x000000000000094d */ /* 0x000fea0003800000 */
[----:B------:R-:W0:Y:S01]  /*0080*/  LDC.64 R2, c[0x0][0x380] ;  /* 0x0000e000ff027b82 */ /* 0x000e220000000a00 */
[----:B------:R-:W1:Y:S07]  /*0090*/  LDCU.64 UR4, c[0x0][0x358] ;  /* 0x00006b00ff0477ac */ /* 0x000e6e0008000a00 */
[----:B------:R-:W2:Y:S08]  /*00a0*/  LDC.64 R4, c[0x0][0x388] ;  /* 0x0000e200ff047b82 */ /* 0x000eb00000000a00 */
[----:B------:R-:W3:Y:S01]  /*00b0*/  LDC.64 R6, c[0x0][0x390] ;  /* 0x0000e400ff067b82 */ /* 0x000ee20000000a00 */
[----:B0-----:R-:W-:-:S06]  /*00c0*/  IMAD.WIDE R2, R9, 0x4, R2 ;  /* 0x0000000409027825 */ /* 0x001fcc00078e0202 */
[----:B-1----:R-:W4:Y:S01]  /*00d0*/  LDG.E R2, desc[UR4][R2.64] ;  /* 0x0000000402027981 */ /* 0x002f22000c1e1900 */
[----:B--2---:R-:W-:-:S06]  /*00e0*/  IMAD.WIDE R4, R9, 0x4, R4 ;  /* 0x0000000409047825 */ /* 0x004fcc00078e0204 */
[----:B------:R-:W4:Y:S01]  /*00f0*/  LDG.E R5, desc[UR4][R4.64] ;  /* 0x0000000404057981 */ /* 0x000f22000c1e1900 */
[----:B---3--:R-:W-:-:S04]  /*0100*/  IMAD.WIDE R6, R9, 0x4, R6 ;  /* 0x0000000409067825 */ /* 0x008fc800078e0206 */
[----:B----4-:R-:W-:-:S05]  /*0110*/  FADD R9, R2, R5 ;  /* 0x0000000502097221 */ /* 0x010fca0000000000 */
[----:B------:R-:W-:Y:S01]  /*0120*/  STG.E desc[UR4][R6.64], R9 ;  /* 0x0000000906007986 */ /* 0x000fe2000c101904 */
[----:B------:R-:W-:Y:S05]  /*0130*/  EXIT ;  /* 0x000000000000794d */ /* 0x000fea0003800000 */
.L_x_0:
[----:B------:R-:W-:-:S00]  /*0140*/  BRA `(.L_x_0) ;  /* 0xfffffffc00fc7947 */ /* 0x000fc0000383ffff */
[----:B------:R-:W-:-:S00]  /*0150*/  NOP ;  /* 0x0000000000007918 */ /* 0x000fc00000000000 */
        /* <DEDUP_REMOVED lines=10> */
.L_x_1:


//--------------------- .nv.shared.reserved.0     --------------------------
	.section	.nv.shared.reserved.0,"aw",@nobits
	.weak		__nv_reservedSMEM_offset_0_alias
	.size		__nv_reservedSMEM_offset_0_alias, 0, 64
	.other		__nv_reservedSMEM_offset_0_alias,@"STO_CUDA_RESERVED_SHARED STV_DEFAULT"
__nv_reservedSMEM_offset_0_alias:
	.zero		0
	.zero		64


//--------------------- .nv.constant0._Z14addVectorsCUDAPKfS0_Pfi --------------------------
	.section	.nv.constant0._Z14addVectorsCUDAPKfS0_Pfi,"a",@progbits
	.sectionflags	@""
	.align	4
.nv.constant0._Z14addVectorsCUDAPKfS0_Pfi:
	.zero		924


//--------------------- SYMBOLS --------------------------

	.type		.nv.reservedSmem.offset0,@object
	.size		.nv.reservedSmem.offset0,0x4
